//
// Generated by NVIDIA NVVM Compiler
//
// Compiler Build ID: CL-36424714
// Cuda compilation tools, release 13.0, V13.0.88
// Based on NVVM 20.0.0
//

.version 9.0
.target sm_100
.address_size 64

	// .globl	_Z6branchPi

.visible .entry _Z6branchPi(
	.param .u64 .ptr .align 1 _Z6branchPi_param_0
)
{
	.reg .pred 	%p<2>;
	.reg .b32 	%r<5>;
	.reg .b64 	%rd<3>;

	ld.param.u64 	%rd2, [_Z6branchPi_param_0];
	cvta.to.global.u64 	%rd1, %rd2;
	mov.u32 	%r1, %tid.x;
	setp.lt.u32 	%p1, %r1, 3;
	@%p1 bra 	$L__BB0_2;
	mov.b32 	%r2, 1;
	st.global.u32 	[%rd1], %r2;
$L__BB0_2:
	mov.b32 	%r3, 5;
	st.global.u32 	[%rd1+4], %r3;
	st.global.u32 	[%rd1+8], %r3;
	mov.b32 	%r4, 4;
	st.global.u32 	[%rd1+12], %r4;
	st.global.u32 	[%rd1+16], %r4;
	st.global.u32 	[%rd1+20], %r4;
	st.global.u32 	[%rd1+24], %r4;
	st.global.u32 	[%rd1+28], %r4;
	st.global.u32 	[%rd1+32], %r4;
	st.global.u32 	[%rd1+36], %r4;
	ret;

}


// ===== COMPILED SASS (sm_100) =====

	.target	sm_100

	.elftype	@"ET_EXEC"


//--------------------- .note.nv.tkinfo           --------------------------
	.section	.note.nv.tkinfo,"",@"SHT_NOTE"
	.sectionflags	@"SHF_NOTE_NV_TKINFO"
	.tkinfo
        /*0018*/ 	.word	0x00000002
        /*0030*/ 	.string	""
        /*0030*/ 	.string	"ptxas"
        /*0030*/ 	.string	"Cuda compilation tools, release 13.0, V13.0.88"
        /*0030*/ 	.string	"Build cuda_13.0.r13.0/compiler.36424714_0"
        /*0030*/ 	.string	"-arch sm_100 -m 64 "



//--------------------- .note.nv.cuinfo           --------------------------
	.section	.note.nv.cuinfo,"",@"SHT_NOTE"
	.sectionflags	@"SHF_NOTE_NV_CUINFO"
        /*0018*/ 	.short	0x0002
        /*001a*/ 	.short	0x0064
        /*001c*/ 	.short	0x0082
	.zero		2


//--------------------- .nv.info                  --------------------------
	.section	.nv.info,"",@"SHT_CUDA_INFO"
	.align	4


	//----- nvinfo : EIATTR_REGCOUNT
	.align		4
        /*0000*/ 	.byte	0x04, 0x2f
        /*0002*/ 	.short	(.L_1 - .L_0)
	.align		4
.L_0:
        /*0004*/ 	.word	index@(_Z6branchPi)
        /*0008*/ 	.word	0x0000000c


	//----- nvinfo : EIATTR_FRAME_SIZE
	.align		4
.L_1:
        /*000c*/ 	.byte	0x04, 0x11
        /*000e*/ 	.short	(.L_3 - .L_2)
	.align		4
.L_2:
        /*0010*/ 	.word	index@(_Z6branchPi)
        /*0014*/ 	.word	0x00000000


	//----- nvinfo : EIATTR_MIN_STACK_SIZE
	.align		4
.L_3:
        /*0018*/ 	.byte	0x04, 0x12
        /*001a*/ 	.short	(.L_5 - .L_4)
	.align		4
.L_4:
        /*001c*/ 	.word	index@(_Z6branchPi)
        /*0020*/ 	.word	0x00000000
.L_5:


//--------------------- .nv.compat                --------------------------
	.section	.nv.compat,"",@"SHT_CUDA_COMPAT_INFO"
	.align	4
        /*0000*/ 	.byte	0x02, 0x09, 0x00, 0x00, 0x02, 0x02, 0x01, 0x00, 0x02, 0x05, 0x05, 0x00, 0x03, 0x07, 0x01, 0x01
        /*0010*/ 	.byte	0x02, 0x03, 0x00, 0x00, 0x02, 0x06, 0x01, 0x00, 0x04, 0x0b, 0x08, 0x00, 0x09, 0x00, 0x00, 0x00
        /*0020*/ 	.byte	0x00, 0x00, 0x00, 0x00


//--------------------- .nv.info._Z6branchPi      --------------------------
	.section	.nv.info._Z6branchPi,"",@"SHT_CUDA_INFO"
	.sectionflags	@""
	.align	4


	//----- nvinfo : EIATTR_CUDA_API_VERSION
	.align		4
        /*0000*/ 	.byte	0x04, 0x37
        /*0002*/ 	.short	(.L_7 - .L_6)
.L_6:
        /*0004*/ 	.word	0x00000082


	//----- nvinfo : EIATTR_KPARAM_INFO
	.align		4
.L_7:
        /*0008*/ 	.byte	0x04, 0x17
        /*000a*/ 	.short	(.L_9 - .L_8)
.L_8:
        /*000c*/ 	.word	0x00000000
        /*0010*/ 	.short	0x0000
        /*0012*/ 	.short	0x0000
        /*0014*/ 	.byte	0x00, 0xf5, 0x21, 0x00


	//----- nvinfo : EIATTR_SPARSE_MMA_MASK
	.align		4
.L_9:
        /*0018*/ 	.byte	0x03, 0x50
        /*001a*/ 	.short	0x0000


	//----- nvinfo : EIATTR_MAXREG_COUNT
	.align		4
        /*001c*/ 	.byte	0x03, 0x1b
        /*001e*/ 	.short	0x00ff


	//----- nvinfo : EIATTR_MERCURY_ISA_VERSION
	.align		4
        /*0020*/ 	.byte	0x03, 0x5f
        /*0022*/ 	.short	0x0101


	//----- nvinfo : EIATTR_VRC_CTA_INIT_COUNT
	.align		4
        /*0024*/ 	.byte	0x02, 0x4a
	.zero		1
	.zero		1


	//----- nvinfo : EIATTR_EXIT_INSTR_OFFSETS
	.align		4
        /*0028*/ 	.byte	0x04, 0x1c
        /*002a*/ 	.short	(.L_11 - .L_10)


	//   ....[0]....
.L_10:
        /*002c*/ 	.word	0x00000120


	//----- nvinfo : EIATTR_CBANK_PARAM_SIZE
	.align		4
.L_11:
        /*0030*/ 	.byte	0x03, 0x19
        /*0032*/ 	.short	0x0008


	//----- nvinfo : EIATTR_PARAM_CBANK
	.align		4
        /*0034*/ 	.byte	0x04, 0x0a
        /*0036*/ 	.short	(.L_13 - .L_12)
	.align		4
.L_12:
        /*0038*/ 	.word	index@(.nv.constant0._Z6branchPi)
        /*003c*/ 	.short	0x0380
        /*003e*/ 	.short	0x0008


	//----- nvinfo : EIATTR_SW_WAR
	.align		4
.L_13:
        /*0040*/ 	.byte	0x04, 0x36
        /*0042*/ 	.short	(.L_15 - .L_14)
.L_14:
        /*0044*/ 	.word	0x00000008
.L_15:


//--------------------- .nv.callgraph             --------------------------
	.section	.nv.callgraph,"",@"SHT_CUDA_CALLGRAPH"
	.align	4
	.sectionentsize	8
	.align		4
        /*0000*/ 	.word	0x00000000
	.align		4
        /*0004*/ 	.word	0xffffffff
	.align		4
        /*0008*/ 	.word	0x00000000
	.align		4
        /*000c*/ 	.word	0xfffffffe
	.align		4
        /*0010*/ 	.word	0x00000000
	.align		4
        /*0014*/ 	.word	0xfffffffd
	.align		4
        /*0018*/ 	.word	0x00000000
	.align		4
        /*001c*/ 	.word	0xfffffffc


//--------------------- .text._Z6branchPi         --------------------------
	.section	.text._Z6branchPi,"ax",@progbits
	.align	128
        .global         _Z6branchPi
        .type           _Z6branchPi,@function
        .size           _Z6branchPi,(.L_x_1 - _Z6branchPi)
        .other          _Z6branchPi,@"STO_CUDA_ENTRY STV_DEFAULT"
_Z6branchPi:
.text._Z6branchPi:
[----:B------:R-:W-:Y:S01]  /*0000*/  LDC R1, c[0x0][0x37c] ;  /* 0x0000df00ff017b82 */ /* 0x000fe20000000800 */
[----:B------:R-:W0:Y:S07]  /*0010*/  S2R R0, SR_TID.X ;  /* 0x0000000000007919 */ /* 0x000e2e0000002100 */
[----:B------:R-:W1:Y:S01]  /*0020*/  LDC.64 R2, c[0x0][0x380] ;  /* 0x0000e000ff027b82 */ /* 0x000e620000000a00 */
[----:B------:R-:W1:Y:S01]  /*0030*/  LDCU.64 UR4, c[0x0][0x358] ;  /* 0x00006b00ff0477ac */ /* 0x000e620008000a00 */
[----:B------:R-:W-:-:S02]  /*0040*/  HFMA2 R9, -RZ, RZ, 0, 2.384185791015625e-07 ;  /* 0x00000004ff097431 */ /* 0x000fc400000001ff */
[----:B------:R-:W-:-:S05]  /*0050*/  IMAD.MOV.U32 R7, RZ, RZ, 0x5 ;  /* 0x00000005ff077424 */ /* 0x000fca00078e00ff */
[----:B-1----:R-:W-:Y:S04]  /*0060*/  STG.E desc[UR4][R2.64+0x4], R7 ;  /* 0x0000040702007986 */ /* 0x002fe8000c101904 */
[----:B------:R-:W-:Y:S01]  /*0070*/  STG.E desc[UR4][R2.64+0x8], R7 ;  /* 0x0000080702007986 */ /* 0x000fe2000c101904 */
[----:B0-----:R-:W-:-:S03]  /*0080*/  ISETP.GE.U32.AND P0, PT, R0, 0x3, PT ;  /* 0x000000030000780c */ /* 0x001fc60003f06070 */
[----:B------:R-:W-:Y:S04]  /*0090*/  STG.E desc[UR4][R2.64+0xc], R9 ;  /* 0x00000c0902007986 */ /* 0x000fe8000c101904 */
[----:B------:R-:W-:Y:S04]  /*00a0*/  STG.E desc[UR4][R2.64+0x10], R9 ;  /* 0x0000100902007986 */ /* 0x000fe8000c101904 */
[----:B------:R-:W-:Y:S02]  /*00b0*/  STG.E desc[UR4][R2.64+0x14], R9 ;  /* 0x0000140902007986 */ /* 0x000fe4000c101904 */
[----:B------:R-:W-:-:S02]  /*00c0*/  @P0 IMAD.MOV.U32 R5, RZ, RZ, 0x1 ;  /* 0x00000001ff050424 */ /* 0x000fc400078e00ff */
[----:B------:R-:W-:Y:S04]  /*00d0*/  STG.E desc[UR4][R2.64+0x18], R9 ;  /* 0x0000180902007986 */ /* 0x000fe8000c101904 */
[----:B------:R-:W-:Y:S04]  /*00e0*/  STG.E desc[UR4][R2.64+0x1c], R9 ;  /* 0x00001c0902007986 */ /* 0x000fe8000c101904 */
[----:B------:R-:W-:Y:S04]  /*00f0*/  STG.E desc[UR4][R2.64+0x20], R9 ;  /* 0x0000200902007986 */ /* 0x000fe8000c101904 */
[----:B------:R-:W-:Y:S04]  /*0100*/  STG.E desc[UR4][R2.64+0x24], R9 ;  /* 0x0000240902007986 */ /* 0x000fe8000c101904 */
[----:B------:R-:W-:Y:S01]  /*0110*/  @P0 STG.E desc[UR4][R2.64], R5 ;  /* 0x0000000502000986 */ /* 0x000fe2000c101904 */
[----:B------:R-:W-:Y:S05]  /*0120*/  EXIT ;  /* 0x000000000000794d */ /* 0x000fea0003800000 */
.L_x_0:
[----:B------:R-:W-:-:S00]  /*0130*/  BRA `(.L_x_0) ;  /* 0xfffffffc00fc7947 */ /* 0x000fc0000383ffff */
[----:B------:R-:W-:-:S00]  /*0140*/  NOP ;  /* 0x0000000000007918 */ /* 0x000fc00000000000 */
        /* <DEDUP_REMOVED lines=11> */
.L_x_1:


//--------------------- .nv.shared.reserved.0     --------------------------
	.section	.nv.shared.reserved.0,"aw",@nobits
	.weak		__nv_reservedSMEM_offset_0_alias
	.size		__nv_reservedSMEM_offset_0_alias, 0, 64
	.other		__nv_reservedSMEM_offset_0_alias,@"STO_CUDA_RESERVED_SHARED STV_DEFAULT"
__nv_reservedSMEM_offset_0_alias:
	.zero		0
	.zero		64


//--------------------- .nv.constant0._Z6branchPi --------------------------
	.section	.nv.constant0._Z6branchPi,"a",@progbits
	.sectionflags	@""
	.align	4
.nv.constant0._Z6branchPi:
	.zero		904


//--------------------- SYMBOLS --------------------------

	.type		.nv.reservedSmem.offset0,@object
	.size		.nv.reservedSmem.offset0,0x4
